	.headerflags	@"EF_CUDA_TEXMODE_UNIFIED EF_CUDA_64BIT_ADDRESS EF_CUDA_SM89 EF_CUDA_VIRTUAL_SM(EF_CUDA_SM89)"
	.elftype	@"ET_EXEC"


//--------------------- .nv.info                  --------------------------
	.section	.nv.info,"",@"SHT_CUDA_INFO"
	.align	4


	//----- nvinfo : EIATTR_REGCOUNT
	.align		4
        /*0000*/ 	.byte	0x04, 0x2f
        /*0002*/ 	.short	(.L_2 - .L_1)
	.align		4
.L_1:
        /*0004*/ 	.word	index@(triton__0d1d2d3d4d5de6de)
        /*0008*/ 	.word	0x0000001a


	//----- nvinfo : EIATTR_MAX_STACK_SIZE
	.align		4
.L_2:
        /*000c*/ 	.byte	0x04, 0x23
        /*000e*/ 	.short	(.L_4 - .L_3)
	.align		4
.L_3:
        /*0010*/ 	.word	index@(triton__0d1d2d3d4d5de6de)
        /*0014*/ 	.word	0x00000000


	//----- nvinfo : EIATTR_MIN_STACK_SIZE
	.align		4
.L_4:
        /*0018*/ 	.byte	0x04, 0x12
        /*001a*/ 	.short	(.L_6 - .L_5)
	.align		4
.L_5:
        /*001c*/ 	.word	index@(triton__0d1d2d3d4d5de6de)
        /*0020*/ 	.word	0x00000000


	//----- nvinfo : EIATTR_FRAME_SIZE
	.align		4
.L_6:
        /*0024*/ 	.byte	0x04, 0x11
        /*0026*/ 	.short	(.L_8 - .L_7)
	.align		4
.L_7:
        /*0028*/ 	.word	index@(triton__0d1d2d3d4d5de6de)
        /*002c*/ 	.word	0x00000000
.L_8:


//--------------------- .nv.info.triton__0d1d2d3d4d5de6de --------------------------
	.section	.nv.info.triton__0d1d2d3d4d5de6de,"",@"SHT_CUDA_INFO"
	.align	4


	//----- nvinfo : EIATTR_CUDA_API_VERSION
	.align		4
        /*0000*/ 	.byte	0x04, 0x37
        /*0002*/ 	.short	(.L_10 - .L_9)
.L_9:
        /*0004*/ 	.word	0x0000007b


	//----- nvinfo : EIATTR_PARAM_CBANK
	.align		4
.L_10:
        /*0008*/ 	.byte	0x04, 0x0a
        /*000a*/ 	.short	(.L_12 - .L_11)
	.align		4
.L_11:
        /*000c*/ 	.word	index@(.nv.constant0.triton__0d1d2d3d4d5de6de)
        /*0010*/ 	.short	0x0160
        /*0012*/ 	.short	0x0030


	//----- nvinfo : EIATTR_CBANK_PARAM_SIZE
	.align		4
.L_12:
        /*0014*/ 	.byte	0x03, 0x19
        /*0016*/ 	.short	0x0030


	//----- nvinfo : EIATTR_KPARAM_INFO
	.align		4
        /*0018*/ 	.byte	0x04, 0x17
        /*001a*/ 	.short	(.L_14 - .L_13)
.L_13:
        /*001c*/ 	.word	0x00000000
        /*0020*/ 	.short	0x0006
        /*0022*/ 	.short	0x002c
        /*0024*/ 	.byte	0x00, 0xf0, 0x11, 0x00


	//----- nvinfo : EIATTR_KPARAM_INFO
	.align		4
.L_14:
        /*0028*/ 	.byte	0x04, 0x17
        /*002a*/ 	.short	(.L_16 - .L_15)
.L_15:
        /*002c*/ 	.word	0x00000000
        /*0030*/ 	.short	0x0005
        /*0032*/ 	.short	0x0028
        /*0034*/ 	.byte	0x00, 0xf0, 0x11, 0x00


	//----- nvinfo : EIATTR_KPARAM_INFO
	.align		4
.L_16:
        /*0038*/ 	.byte	0x04, 0x17
        /*003a*/ 	.short	(.L_18 - .L_17)
.L_17:
        /*003c*/ 	.word	0x00000000
        /*0040*/ 	.short	0x0004
        /*0042*/ 	.short	0x0020
        /*0044*/ 	.byte	0x00, 0xf0, 0x21, 0x00


	//----- nvinfo : EIATTR_KPARAM_INFO
	.align		4
.L_18:
        /*0048*/ 	.byte	0x04, 0x17
        /*004a*/ 	.short	(.L_20 - .L_19)
.L_19:
        /*004c*/ 	.word	0x00000000
        /*0050*/ 	.short	0x0003
        /*0052*/ 	.short	0x0018
        /*0054*/ 	.byte	0x00, 0xf0, 0x21, 0x00


	//----- nvinfo : EIATTR_KPARAM_INFO
	.align		4
.L_20:
        /*0058*/ 	.byte	0x04, 0x17
        /*005a*/ 	.short	(.L_22 - .L_21)
.L_21:
        /*005c*/ 	.word	0x00000000
        /*0060*/ 	.short	0x0002
        /*0062*/ 	.short	0x0010
        /*0064*/ 	.byte	0x00, 0xf0, 0x21, 0x00


	//----- nvinfo : EIATTR_KPARAM_INFO
	.align		4
.L_22:
        /*0068*/ 	.byte	0x04, 0x17
        /*006a*/ 	.short	(.L_24 - .L_23)
.L_23:
        /*006c*/ 	.word	0x00000000
        /*0070*/ 	.short	0x0001
        /*0072*/ 	.short	0x0008
        /*0074*/ 	.byte	0x00, 0xf0, 0x21, 0x00


	//----- nvinfo : EIATTR_KPARAM_INFO
	.align		4
.L_24:
        /*0078*/ 	.byte	0x04, 0x17
        /*007a*/ 	.short	(.L_26 - .L_25)
.L_25:
        /*007c*/ 	.word	0x00000000
        /*0080*/ 	.short	0x0000
        /*0082*/ 	.short	0x0000
        /*0084*/ 	.byte	0x00, 0xf0, 0x21, 0x00


	//----- nvinfo : EIATTR_MAXREG_COUNT
	.align		4
.L_26:
        /*0088*/ 	.byte	0x03, 0x1b
        /*008a*/ 	.short	0x00ff


	//----- nvinfo : EIATTR_COOP_GROUP_MASK_REGIDS
	.align		4
        /*008c*/ 	.byte	0x04, 0x29
        /*008e*/ 	.short	(.L_28 - .L_27)


	//   ....[0]....
.L_27:
        /*0090*/ 	.word	0xffffffff


	//   ....[1]....
        /*0094*/ 	.word	0xffffffff


	//   ....[2]....
        /*0098*/ 	.word	0xffffffff


	//   ....[3]....
        /*009c*/ 	.word	0xffffffff


	//   ....[4]....
        /*00a0*/ 	.word	0xffffffff


	//   ....[5]....
        /*00a4*/ 	.word	0xffffffff


	//   ....[6]....
        /*00a8*/ 	.word	0xffffffff


	//----- nvinfo : EIATTR_COOP_GROUP_INSTR_OFFSETS
	.align		4
.L_28:
        /*00ac*/ 	.byte	0x04, 0x28
        /*00ae*/ 	.short	(.L_30 - .L_29)


	//   ....[0]....
.L_29:
        /*00b0*/ 	.word	0x00000c50


	//   ....[1]....
        /*00b4*/ 	.word	0x00000c70


	//   ....[2]....
        /*00b8*/ 	.word	0x00000c90


	//   ....[3]....
        /*00bc*/ 	.word	0x00000cb0


	//   ....[4]....
        /*00c0*/ 	.word	0x00000cd0


	//   ....[5]....
        /*00c4*/ 	.word	0x00000d40


	//   ....[6]....
        /*00c8*/ 	.word	0x00000d80


	//----- nvinfo : EIATTR_EXIT_INSTR_OFFSETS
	.align		4
.L_30:
        /*00cc*/ 	.byte	0x04, 0x1c
        /*00ce*/ 	.short	(.L_32 - .L_31)


	//   ....[0]....
.L_31:
        /*00d0*/ 	.word	0x00000f90


	//----- nvinfo : EIATTR_MAX_THREADS
	.align		4
.L_32:
        /*00d4*/ 	.byte	0x04, 0x05
        /*00d6*/ 	.short	(.L_34 - .L_33)
.L_33:
        /*00d8*/ 	.word	0x00000080
        /*00dc*/ 	.word	0x00000001
        /*00e0*/ 	.word	0x00000001


	//----- nvinfo : EIATTR_CRS_STACK_SIZE
	.align		4
.L_34:
        /*00e4*/ 	.byte	0x04, 0x1e
        /*00e6*/ 	.short	(.L_36 - .L_35)
.L_35:
        /*00e8*/ 	.word	0x00000000
.L_36:


//--------------------- .nv.rel.action            --------------------------
	.section	.nv.rel.action,"",@"SHT_CUDA_RELOCINFO"
	.align	8
	.sectionentsize	8
        /*0000*/ 	.byte	0x73, 0x00, 0x00, 0x00, 0x00, 0x00, 0x00, 0x00, 0x00, 0x00, 0x00, 0x11, 0x25, 0x00, 0x05, 0x36


//--------------------- .nv.constant0.triton__0d1d2d3d4d5de6de --------------------------
	.section	.nv.constant0.triton__0d1d2d3d4d5de6de,"a",@progbits
	.align	4
.nv.constant0.triton__0d1d2d3d4d5de6de:
	.zero		400


//--------------------- .text.triton__0d1d2d3d4d5de6de --------------------------
	.section	.text.triton__0d1d2d3d4d5de6de,"ax",@progbits
	.sectionflags	@"SHF_BARRIERS=1"
	.sectioninfo	@"SHI_REGISTERS=26"
	.align	128
        .global         triton__0d1d2d3d4d5de6de
        .type           triton__0d1d2d3d4d5de6de,@function
        .size           triton__0d1d2d3d4d5de6de,(.L_x_13 - triton__0d1d2d3d4d5de6de)
        .other          triton__0d1d2d3d4d5de6de,@"STO_CUDA_ENTRY STV_DEFAULT"
triton__0d1d2d3d4d5de6de:
.text.triton__0d1d2d3d4d5de6de:
[----:B------:R-:W-:-:S02]  /*0000*/  MOV R1, c[0x0][0x28] ;  /* 0x00000a0000017a02 */ /* 0x000fc40000000f00 */
[----:B------:R-:W0:Y:S01]  /*0010*/  S2R R2, SR_TID.X ;  /* 0x0000000000027919 */ /* 0x000e220000002100 */
[----:B------:R-:W-:Y:S01]  /*0020*/  MOV R4, 0x2 ;  /* 0x0000000200047802 */ /* 0x000fe20000000f00 */
[----:B------:R-:W-:Y:S02]  /*0030*/  ULDC.64 UR4, c[0x0][0x118] ;  /* 0x0000460000047ab9 */ /* 0x000fe40000000a00 */
[----:B------:R-:W1:Y:S01]  /*0040*/  S2R R6, SR_CTAID.X ;  /* 0x0000000000067919 */ /* 0x000e620000002500 */
[----:B0-----:R-:W-:-:S04]  /*0050*/  SHF.L.U32 R7, R2, 0x2, RZ ;  /* 0x0000000202077819 */ /* 0x001fc800000006ff */
[----:B------:R-:W-:-:S04]  /*0060*/  LOP3.LUT R7, R7, 0x1fc, RZ, 0xc0, !PT ;  /* 0x000001fc07077812 */ /* 0x000fc800078ec0ff */
[----:B-1----:R-:W-:-:S05]  /*0070*/  LEA R3, R6, R7, 0x9 ;  /* 0x0000000706037211 */ /* 0x002fca00078e48ff */
[----:B------:R-:W-:-:S06]  /*0080*/  IMAD.WIDE R10, R3, R4, c[0x0][0x168] ;  /* 0x00005a00030a7625 */ /* 0x000fcc00078e0204 */
[----:B------:R-:W2:Y:S01]  /*0090*/  LDG.E.64 R10, [R10.64] ;  /* 0x000000040a0a7981 */ /* 0x000ea2000c1e1b00 */
[----:B------:R-:W-:Y:S01]  /*00a0*/  MOV R15, 0x4 ;  /* 0x00000004000f7802 */ /* 0x000fe20000000f00 */
[----:B------:R-:W-:-:S04]  /*00b0*/  IMAD.WIDE R4, R3, R4, c[0x0][0x160] ;  /* 0x0000580003047625 */ /* 0x000fc800078e0204 */
[CC--:B------:R-:W-:Y:S02]  /*00c0*/  IMAD.WIDE R12, R6.reuse, R15.reuse, c[0x0][0x170] ;  /* 0x00005c00060c7625 */ /* 0x0c0fe400078e020f */
[----:B------:R-:W5:Y:S02]  /*00d0*/  LDG.E.64 R4, [R4.64] ;  /* 0x0000000404047981 */ /* 0x000f64000c1e1b00 */
[----:B------:R-:W-:Y:S02]  /*00e0*/  IMAD.WIDE R14, R6, R15, c[0x0][0x178] ;  /* 0x00005e00060e7625 */ /* 0x000fe400078e020f */
[----:B------:R0:W5:Y:S04]  /*00f0*/  LDG.E.EL R8, [R12.64] ;  /* 0x000000040c087981 */ /* 0x000168000c2e1900 */
[----:B------:R1:W5:Y:S01]  /*0100*/  LDG.E.EL R9, [R14.64] ;  /* 0x000000040e097981 */ /* 0x000362000c2e1900 */
[----:B------:R-:W-:Y:S01]  /*0110*/  BSSY B0, `(.L_x_0) ;  /* 0x0000022000007945 */ /* 0x000fe20003800000 */
[----:B--2---:R-:W-:-:S05]  /*0120*/  SHF.L.U32 R0, R10, 0x10, RZ ;  /* 0x000000100a007819 */ /* 0x004fca00000006ff */
[----:B------:R-:W-:-:S04]  /*0130*/  FMUL R0, R0, 0.0625 ;  /* 0x3d80000000007820 */ /* 0x000fc80000400000 */
[----:B------:R-:W-:-:S04]  /*0140*/  FMUL R16, R0, 0.019999999552965164185 ;  /* 0x3ca3d70a00107820 */ /* 0x000fc80000400000 */
[----:B------:R-:W-:Y:S01]  /*0150*/  FADD.FTZ R17, |R16|, -RZ ;  /* 0x800000ff10117221 */ /* 0x000fe20000010200 */
[----:B------:R-:W-:-:S04]  /*0160*/  PRMT R10, R10, 0x7632, R10 ;  /* 0x000076320a0a7816 */ /* 0x000fc8000000000a */
[----:B------:R-:W-:Y:S02]  /*0170*/  FSETP.GE.AND P0, PT, R17, 0.60000002384185791016, PT ;  /* 0x3f19999a1100780b */ /* 0x000fe40003f06000 */
[C---:B------:R-:W-:Y:S02]  /*0180*/  PRMT R0, R11.reuse, 0x7632, R0 ;  /* 0x000076320b007816 */ /* 0x040fe40000000000 */
[----:B------:R-:W-:Y:S02]  /*0190*/  SHF.L.U32 R11, R11, 0x10, RZ ;  /* 0x000000100b0b7819 */ /* 0x000fe400000006ff */
[----:B------:R-:W-:Y:S02]  /*01a0*/  SHF.L.U32 R10, R10, 0x10, RZ ;  /* 0x000000100a0a7819 */ /* 0x000fe400000006ff */
[----:B------:R-:W-:Y:S01]  /*01b0*/  SHF.L.U32 R0, R0, 0x10, RZ ;  /* 0x0000001000007819 */ /* 0x000fe200000006ff */
[----:B------:R-:W-:Y:S02]  /*01c0*/  FMUL R11, R11, 0.0625 ;  /* 0x3d8000000b0b7820 */ /* 0x000fe40000400000 */
[----:B0-----:R-:W-:-:S02]  /*01d0*/  FMUL R13, R10, 0.0625 ;  /* 0x3d8000000a0d7820 */ /* 0x001fc40000400000 */
[----:B------:R-:W-:Y:S01]  /*01e0*/  FMUL R12, R0, 0.0625 ;  /* 0x3d800000000c7820 */ /* 0x000fe20000400000 */
[----:B------:R-:W-:Y:S01]  /*01f0*/  FMUL R10, R11, 0.019999999552965164185 ;  /* 0x3ca3d70a0b0a7820 */ /* 0x000fe20000400000 */
[----:B------:R-:W-:Y:S01]  /*0200*/  FMUL R13, R13, 0.019999999552965164185 ;  /* 0x3ca3d70a0d0d7820 */ /* 0x000fe20000400000 */
[----:B------:R-:W-:Y:S05]  /*0210*/  @!P0 BRA `(.L_x_1) ;  /* 0x000000a000008947 */ /* 0x000fea0003800000 */
[C---:B-1----:R-:W-:Y:S01]  /*0220*/  FMUL R0, R17.reuse, 2.8853900432586669922 ;  /* 0x4038aa3b11007820 */ /* 0x042fe20000400000 */
[----:B------:R-:W-:Y:S02]  /*0230*/  MOV R11, 0x3f800000 ;  /* 0x3f800000000b7802 */ /* 0x000fe40000000f00 */
[----:B------:R-:W-:-:S03]  /*0240*/  FSETP.GE.AND P0, PT, R17, 9.010913848876953125, PT ;  /* 0x41102cb41100780b */ /* 0x000fc60003f06000 */
[----:B------:R-:W0:Y:S02]  /*0250*/  MUFU.EX2 R0, R0 ;  /* 0x0000000000007308 */ /* 0x000e240000000800 */
[----:B0-----:R-:W-:-:S06]  /*0260*/  FADD R14, R0, 1 ;  /* 0x3f800000000e7421 */ /* 0x001fcc0000000000 */
[----:B------:R-:W0:Y:S02]  /*0270*/  MUFU.RCP R14, R14 ;  /* 0x0000000e000e7308 */ /* 0x000e240000001000 */
[----:B0-----:R-:W-:-:S05]  /*0280*/  FFMA.FTZ R11, R14, -2, R11 ;  /* 0xc00000000e0b7823 */ /* 0x001fca000001000b */
[----:B------:R-:W-:-:S04]  /*0290*/  FSEL R11, R11, 1, !P0 ;  /* 0x3f8000000b0b7808 */ /* 0x000fc80004000000 */
[----:B------:R-:W-:Y:S01]  /*02a0*/  LOP3.LUT R11, R11, 0x80000000, R16, 0xf8, !PT ;  /* 0x800000000b0b7812 */ /* 0x000fe200078ef810 */
[----:B------:R-:W-:Y:S05]  /*02b0*/  BRA `(.L_x_2) ;  /* 0x0000007000007947 */ /* 0x000fea0003800000 */
.L_x_1:
[----:B-1----:R-:W-:Y:S01]  /*02c0*/  MOV R0, 0x3c80f082 ;  /* 0x3c80f08200007802 */ /* 0x002fe20000000f00 */
[----:B------:R-:W-:-:S04]  /*02d0*/  FMUL R11, R16, R16 ;  /* 0x00000010100b7220 */ /* 0x000fc80000400000 */
[----:B------:R-:W-:-:S04]  /*02e0*/  FFMA.FTZ R0, R11, R0, -0.052303962409496307373 ;  /* 0xbd563cae0b007423 */ /* 0x000fc80000010000 */
[----:B------:R-:W-:-:S04]  /*02f0*/  FFMA.FTZ R0, R11, R0, 0.1331529766321182251 ;  /* 0x3e0859410b007423 */ /* 0x000fc80000010000 */
[----:B------:R-:W-:-:S04]  /*0300*/  FFMA.FTZ R0, R11, R0, -0.33332768082618713379 ;  /* 0xbeaaa9ed0b007423 */ /* 0x000fc80000010000 */
[----:B------:R-:W-:-:S04]  /*0310*/  FFMA.FTZ R11, R11, R0, RZ ;  /* 0x000000000b0b7223 */ /* 0x000fc800000100ff */
[----:B------:R-:W-:-:S02]  /*0320*/  FFMA.FTZ R11, R16, R11, R16 ;  /* 0x0000000b100b7223 */ /* 0x000fc40000010010 */
.L_x_2:
[----:B------:R-:W-:Y:S05]  /*0330*/  BSYNC B0 ;  /* 0x0000000000007941 */ /* 0x000fea0003800000 */
.L_x_0:
[----:B------:R-:W-:Y:S01]  /*0340*/  FADD.FTZ R16, |R13|, -RZ ;  /* 0x800000ff0d107221 */ /* 0x000fe20000010200 */
[----:B------:R-:W-:Y:S01]  /*0350*/  BSSY B0, `(.L_x_3) ;  /* 0x0000015000007945 */ /* 0x000fe20003800000 */
[----:B------:R-:W-:-:S03]  /*0360*/  FMUL R12, R12, 0.019999999552965164185 ;  /* 0x3ca3d70a0c0c7820 */ /* 0x000fc60000400000 */
[----:B------:R-:W-:-:S13]  /*0370*/  FSETP.GE.AND P0, PT, R16, 0.60000002384185791016, PT ;  /* 0x3f19999a1000780b */ /* 0x000fda0003f06000 */
[----:B------:R-:W-:Y:S05]  /*0380*/  @!P0 BRA `(.L_x_4) ;  /* 0x000000a000008947 */ /* 0x000fea0003800000 */
[C---:B------:R-:W-:Y:S01]  /*0390*/  FMUL R0, R16.reuse, 2.8853900432586669922 ;  /* 0x4038aa3b10007820 */ /* 0x040fe20000400000 */
        /* <DEDUP_REMOVED lines=9> */
.L_x_4:
[----:B------:R-:W-:Y:S01]  /*0430*/  MOV R0, 0x3c80f082 ;  /* 0x3c80f08200007802 */ /* 0x000fe20000000f00 */
[----:B------:R-:W-:-:S04]  /*0440*/  FMUL R15, R13, R13 ;  /* 0x0000000d0d0f7220 */ /* 0x000fc80000400000 */
[----:B------:R-:W-:-:S04]  /*0450*/  FFMA.FTZ R0, R15, R0, -0.052303962409496307373 ;  /* 0xbd563cae0f007423 */ /* 0x000fc80000010000 */
[----:B------:R-:W-:-:S04]  /*0460*/  FFMA.FTZ R0, R15, R0, 0.1331529766321182251 ;  /* 0x3e0859410f007423 */ /* 0x000fc80000010000 */
[----:B------:R-:W-:-:S04]  /*0470*/  FFMA.FTZ R0, R15, R0, -0.33332768082618713379 ;  /* 0xbeaaa9ed0f007423 */ /* 0x000fc80000010000 */
[----:B------:R-:W-:-:S04]  /*0480*/  FFMA.FTZ R0, R15, R0, RZ ;  /* 0x000000000f007223 */ /* 0x000fc800000100ff */
[----:B------:R-:W-:-:S02]  /*0490*/  FFMA.FTZ R13, R13, R0, R13 ;  /* 0x000000000d0d7223 */ /* 0x000fc4000001000d */
.L_x_5:
[----:B------:R-:W-:Y:S05]  /*04a0*/  BSYNC B0 ;  /* 0x0000000000007941 */ /* 0x000fea0003800000 */
.L_x_3:
[----:B------:R-:W-:Y:S01]  /*04b0*/  FADD.FTZ R16, |R10|, -RZ ;  /* 0x800000ff0a107221 */ /* 0x000fe20000010200 */
[----:B------:R-:W-:Y:S04]  /*04c0*/  BSSY B0, `(.L_x_6) ;  /* 0x0000014000007945 */ /* 0x000fe80003800000 */
        /* <DEDUP_REMOVED lines=12> */
.L_x_7:
[----:B------:R-:W-:Y:S01]  /*0590*/  MOV R0, 0x3c80f082 ;  /* 0x3c80f08200007802 */ /* 0x000fe20000000f00 */
[----:B------:R-:W-:-:S04]  /*05a0*/  FMUL R15, R10, R10 ;  /* 0x0000000a0a0f7220 */ /* 0x000fc80000400000 */
[----:B------:R-:W-:-:S04]  /*05b0*/  FFMA.FTZ R0, R15, R0, -0.052303962409496307373 ;  /* 0xbd563cae0f007423 */ /* 0x000fc80000010000 */
[----:B------:R-:W-:-:S04]  /*05c0*/  FFMA.FTZ R0, R15, R0, 0.1331529766321182251 ;  /* 0x3e0859410f007423 */ /* 0x000fc80000010000 */
[----:B------:R-:W-:-:S04]  /*05d0*/  FFMA.FTZ R0, R15, R0, -0.33332768082618713379 ;  /* 0xbeaaa9ed0f007423 */ /* 0x000fc80000010000 */
[----:B------:R-:W-:-:S04]  /*05e0*/  FFMA.FTZ R15, R15, R0, RZ ;  /* 0x000000000f0f7223 */ /* 0x000fc800000100ff */
[----:B------:R-:W-:-:S02]  /*05f0*/  FFMA.FTZ R10, R10, R15, R10 ;  /* 0x0000000f0a0a7223 */ /* 0x000fc4000001000a */
.L_x_8:
[----:B------:R-:W-:Y:S05]  /*0600*/  BSYNC B0 ;  /* 0x0000000000007941 */ /* 0x000fea0003800000 */
.L_x_6:
[----:B------:R-:W-:Y:S01]  /*0610*/  FADD.FTZ R19, |R12|, -RZ ;  /* 0x800000ff0c137221 */ /* 0x000fe20000010200 */
[C---:B-----5:R-:W-:Y:S01]  /*0620*/  PRMT R16, R4.reuse, 0x7632, R16 ;  /* 0x0000763204107816 */ /* 0x060fe20000000010 */
[----:B------:R-:W-:Y:S01]  /*0630*/  BSSY B0, `(.L_x_9) ;  /* 0x000001a000007945 */ /* 0x000fe20003800000 */
[----:B------:R-:W-:Y:S02]  /*0640*/  PRMT R0, R5, 0x7632, R0 ;  /* 0x0000763205007816 */ /* 0x000fe40000000000 */
[----:B------:R-:W-:Y:S02]  /*0650*/  FSETP.GE.AND P0, PT, R19, 0.60000002384185791016, PT ;  /* 0x3f19999a1300780b */ /* 0x000fe40003f06000 */
[----:B------:R-:W-:Y:S02]  /*0660*/  SHF.L.U32 R14, R4, 0x10, RZ ;  /* 0x00000010040e7819 */ /* 0x000fe400000006ff */
[----:B------:R-:W-:Y:S02]  /*0670*/  SHF.L.U32 R15, R5, 0x10, RZ ;  /* 0x00000010050f7819 */ /* 0x000fe400000006ff */
[----:B------:R-:W-:-:S02]  /*0680*/  SHF.R.S32.HI R4, RZ, 0x1f, R3 ;  /* 0x0000001fff047819 */ /* 0x000fc40000011403 */
[----:B------:R-:W-:Y:S02]  /*0690*/  SHF.L.U32 R16, R16, 0x10, RZ ;  /* 0x0000001010107819 */ /* 0x000fe400000006ff */
[----:B------:R-:W-:-:S03]  /*06a0*/  SHF.L.U32 R5, R0, 0x10, RZ ;  /* 0x0000001000057819 */ /* 0x000fc600000006ff */
        /* <DEDUP_REMOVED lines=11> */
.L_x_10:
[----:B------:R-:W-:Y:S01]  /*0760*/  MOV R0, 0x3c80f082 ;  /* 0x3c80f08200007802 */ /* 0x000fe20000000f00 */
[----:B------:R-:W-:-:S04]  /*0770*/  FMUL R17, R12, R12 ;  /* 0x0000000c0c117220 */ /* 0x000fc80000400000 */
[----:B------:R-:W-:-:S04]  /*0780*/  FFMA.FTZ R0, R17, R0, -0.052303962409496307373 ;  /* 0xbd563cae11007423 */ /* 0x000fc80000010000 */
[----:B------:R-:W-:-:S04]  /*0790*/  FFMA.FTZ R0, R17, R0, 0.1331529766321182251 ;  /* 0x3e08594111007423 */ /* 0x000fc80000010000 */
[----:B------:R-:W-:-:S04]  /*07a0*/  FFMA.FTZ R0, R17, R0, -0.33332768082618713379 ;  /* 0xbeaaa9ed11007423 */ /* 0x000fc80000010000 */
[----:B------:R-:W-:-:S04]  /*07b0*/  FFMA.FTZ R17, R17, R0, RZ ;  /* 0x0000000011117223 */ /* 0x000fc800000100ff */
[----:B------:R-:W-:-:S02]  /*07c0*/  FFMA.FTZ R12, R12, R17, R12 ;  /* 0x000000110c0c7223 */ /* 0x000fc4000001000c */
.L_x_11:
[----:B------:R-:W-:Y:S05]  /*07d0*/  BSYNC B0 ;  /* 0x0000000000007941 */ /* 0x000fea0003800000 */
.L_x_9:
[----:B------:R-:W-:Y:S02]  /*07e0*/  SHF.R.S32.HI R17, RZ, 0x1f, R6 ;  /* 0x0000001fff117819 */ /* 0x000fe40000011406 */
[----:B------:R-:W-:Y:S02]  /*07f0*/  FSETP.GEU.AND P5, PT, |R9|, 1.175494350822287508e-38, PT ;  /* 0x008000000900780b */ /* 0x000fe40003fae200 */
[----:B------:R-:W-:Y:S02]  /*0800*/  LEA.HI R17, R17, R6, RZ, 0x9 ;  /* 0x0000000611117211 */ /* 0x000fe400078f48ff */
[----:B------:R-:W-:Y:S02]  /*0810*/  SHF.R.U32.HI R23, RZ, 0x3, R2 ;  /* 0x00000003ff177819 */ /* 0x000fe40000011602 */
[----:B------:R-:W-:Y:S02]  /*0820*/  LOP3.LUT R17, R17, 0xfffffe00, RZ, 0xc0, !PT ;  /* 0xfffffe0011117812 */ /* 0x000fe400078ec0ff */
[----:B------:R-:W-:-:S02]  /*0830*/  LOP3.LUT R23, R23, 0xc, RZ, 0xc0, !PT ;  /* 0x0000000c17177812 */ /* 0x000fc400078ec0ff */
[----:B------:R-:W-:Y:S02]  /*0840*/  IADD3 R6, -R17, R6, RZ ;  /* 0x0000000611067210 */ /* 0x000fe40007ffe1ff */
[C---:B------:R-:W-:Y:S02]  /*0850*/  LOP3.LUT R17, R7.reuse, 0x1, RZ, 0xfc, !PT ;  /* 0x0000000107117812 */ /* 0x040fe400078efcff */
[----:B------:R-:W-:-:S04]  /*0860*/  ISETP.GT.AND P0, PT, R7, R6, PT ;  /* 0x000000060700720c */ /* 0x000fc80003f04270 */
[----:B------:R-:W-:Y:S02]  /*0870*/  FSEL R18, RZ, -3.38953138925153547590e+38, !P0 ;  /* 0xff7f0000ff127808 */ /* 0x000fe40004000000 */
[-C--:B------:R-:W-:Y:S02]  /*0880*/  ISETP.GT.AND P0, PT, R17, R6.reuse, PT ;  /* 0x000000061100720c */ /* 0x080fe40003f04270 */
[----:B------:R-:W-:Y:S01]  /*0890*/  LOP3.LUT R17, R7, 0x2, RZ, 0xfc, !PT ;  /* 0x0000000207117812 */ /* 0x000fe200078efcff */
[----:B------:R-:W-:Y:S01]  /*08a0*/  FFMA R19, R11, 50, R18 ;  /* 0x424800000b137823 */ /* 0x000fe20000000012 */
[----:B------:R-:W-:Y:S02]  /*08b0*/  FSEL R18, RZ, -3.38953138925153547590e+38, !P0 ;  /* 0xff7f0000ff127808 */ /* 0x000fe40004000000 */
[----:B------:R-:W-:Y:S01]  /*08c0*/  LOP3.LUT R7, R7, 0x3, RZ, 0xfc, !PT ;  /* 0x0000000307077812 */ /* 0x000fe200078efcff */
[C---:B------:R-:W-:Y:S01]  /*08d0*/  FADD R19, -R8.reuse, R19 ;  /* 0x0000001308137221 */ /* 0x040fe20000000100 */
[-C--:B------:R-:W-:Y:S01]  /*08e0*/  ISETP.GT.AND P0, PT, R17, R6.reuse, PT ;  /* 0x000000061100720c */ /* 0x080fe20003f04270 */
[----:B------:R-:W-:Y:S01]  /*08f0*/  FFMA R17, R13, 50, R18 ;  /* 0x424800000d117823 */ /* 0x000fe20000000012 */
[----:B------:R-:W-:Y:S01]  /*0900*/  ISETP.GT.AND P1, PT, R7, R6, PT ;  /* 0x000000060700720c */ /* 0x000fe20003f24270 */
[----:B------:R-:W-:Y:S01]  /*0910*/  FMUL R19, R19, 1.4426950216293334961 ;  /* 0x3fb8aa3b13137820 */ /* 0x000fe20000400000 */
[----:B------:R-:W-:Y:S01]  /*0920*/  FSEL R7, RZ, -3.38953138925153547590e+38, !P0 ;  /* 0xff7f0000ff077808 */ /* 0x000fe20004000000 */
[----:B------:R-:W-:Y:S01]  /*0930*/  FADD R6, -R8, R17 ;  /* 0x0000001108067221 */ /* 0x000fe20000000100 */
[----:B------:R-:W-:-:S02]  /*0940*/  FSEL R17, RZ, -3.38953138925153547590e+38, !P1 ;  /* 0xff7f0000ff117808 */ /* 0x000fc40004800000 */
[----:B------:R-:W-:Y:S01]  /*0950*/  FSETP.GEU.AND P1, PT, R19, -126, PT ;  /* 0xc2fc00001300780b */ /* 0x000fe20003f2e000 */
[----:B------:R-:W-:Y:S01]  /*0960*/  FFMA R7, R10, 50, R7 ;  /* 0x424800000a077823 */ /* 0x000fe20000000007 */
[----:B------:R-:W-:Y:S01]  /*0970*/  FMUL R6, R6, 1.4426950216293334961 ;  /* 0x3fb8aa3b06067820 */ /* 0x000fe20000400000 */
[----:B------:R-:W-:Y:S01]  /*0980*/  FFMA R17, R12, 50, R17 ;  /* 0x424800000c117823 */ /* 0x000fe20000000011 */
[----:B------:R-:W-:Y:S01]  /*0990*/  FSETP.GT.AND P0, PT, |R9|, 8.50705917302346158658e+37, PT ;  /* 0x7e8000000900780b */ /* 0x000fe20003f04200 */
[----:B------:R-:W-:Y:S02]  /*09a0*/  FADD R7, -R8, R7 ;  /* 0x0000000708077221 */ /* 0x000fe40000000100 */
[----:B------:R-:W-:Y:S01]  /*09b0*/  FSETP.GEU.AND P2, PT, R6, -126, PT ;  /* 0xc2fc00000600780b */ /* 0x000fe20003f4e000 */
[----:B------:R-:W-:Y:S01]  /*09c0*/  FADD R17, -R8, R17 ;  /* 0x0000001108117221 */ /* 0x000fe20000000100 */
[----:B------:R-:W-:-:S03]  /*09d0*/  FMUL R8, R7, 1.4426950216293334961 ;  /* 0x3fb8aa3b07087820 */ /* 0x000fc60000400000 */
[----:B------:R-:W-:Y:S01]  /*09e0*/  FMUL R18, R17, 1.4426950216293334961 ;  /* 0x3fb8aa3b11127820 */ /* 0x000fe20000400000 */
[----:B------:R-:W-:Y:S01]  /*09f0*/  @!P1 FMUL R19, R19, 0.5 ;  /* 0x3f00000013139820 */ /* 0x000fe20000400000 */
[----:B------:R-:W-:-:S03]  /*0a00*/  FSETP.GEU.AND P3, PT, R8, -126, PT ;  /* 0xc2fc00000800780b */ /* 0x000fc60003f6e000 */
[----:B------:R-:W-:Y:S01]  /*0a10*/  FSETP.GEU.AND P4, PT, R18, -126, PT ;  /* 0xc2fc00001200780b */ /* 0x000fe20003f8e000 */
[----:B------:R-:W-:Y:S01]  /*0a20*/  @P0 FMUL R9, R9, 0.25 ;  /* 0x3e80000009090820 */ /* 0x000fe20000400000 */
[----:B------:R-:W0:Y:S01]  /*0a30*/  MUFU.EX2 R19, R19 ;  /* 0x0000001300137308 */ /* 0x000e220000000800 */
[----:B------:R-:W-:Y:S02]  /*0a40*/  @!P2 FMUL R6, R6, 0.5 ;  /* 0x3f0000000606a820 */ /* 0x000fe40000400000 */
[----:B------:R-:W-:-:S05]  /*0a50*/  @!P5 FMUL R9, R9, 16777216 ;  /* 0x4b8000000909d820 */ /* 0x000fca0000400000 */
[----:B------:R-:W1:Y:S01]  /*0a60*/  MUFU.EX2 R7, R6 ;  /* 0x0000000600077308 */ /* 0x000e620000000800 */
[----:B------:R-:W-:Y:S02]  /*0a70*/  @!P3 FMUL R8, R8, 0.5 ;  /* 0x3f0000000808b820 */ /* 0x000fe40000400000 */
[----:B------:R-:W-:-:S05]  /*0a80*/  @!P4 FMUL R18, R18, 0.5 ;  /* 0x3f0000001212c820 */ /* 0x000fca0000400000 */
[----:B------:R-:W2:Y:S01]  /*0a90*/  MUFU.EX2 R17, R8 ;  /* 0x0000000800117308 */ /* 0x000ea20000000800 */
[----:B0-----:R-:W-:Y:S01]  /*0aa0*/  @!P1 FMUL R19, R19, R19 ;  /* 0x0000001313139220 */ /* 0x001fe20000400000 */
[----:B------:R-:W-:-:S03]  /*0ab0*/  ISETP.GE.AND P1, PT, R2, 0x4, PT ;  /* 0x000000040200780c */ /* 0x000fc60003f26270 */
[----:B------:R-:W-:-:S03]  /*0ac0*/  @P0 FMUL R19, R19, 0.25 ;  /* 0x3e80000013130820 */ /* 0x000fc60000400000 */
[----:B------:R-:W0:Y:S01]  /*0ad0*/  MUFU.EX2 R20, R18 ;  /* 0x0000001200147308 */ /* 0x000e220000000800 */
[----:B-1----:R-:W-:Y:S01]  /*0ae0*/  @!P2 FMUL R7, R7, R7 ;  /* 0x000000070707a220 */ /* 0x002fe20000400000 */
[----:B------:R-:W-:-:S03]  /*0af0*/  @!P5 FMUL R19, R19, 16777216 ;  /* 0x4b8000001313d820 */ /* 0x000fc60000400000 */
[----:B------:R-:W-:-:S03]  /*0b00*/  @P0 FMUL R7, R7, 0.25 ;  /* 0x3e80000007070820 */ /* 0x000fc60000400000 */
[----:B------:R-:W1:Y:S01]  /*0b10*/  MUFU.RCP R22, R9 ;  /* 0x0000000900167308 */ /* 0x000e620000001000 */
[----:B--2---:R-:W-:Y:S01]  /*0b20*/  @!P3 FMUL R17, R17, R17 ;  /* 0x000000111111b220 */ /* 0x004fe20000400000 */
[----:B------:R-:W-:-:S03]  /*0b30*/  @!P5 FMUL R7, R7, 16777216 ;  /* 0x4b8000000707d820 */ /* 0x000fc60000400000 */
[----:B------:R-:W-:Y:S01]  /*0b40*/  @P0 FMUL R17, R17, 0.25 ;  /* 0x3e80000011110820 */ /* 0x000fe20000400000 */
[----:B0-----:R-:W-:-:S03]  /*0b50*/  @!P4 FMUL R20, R20, R20 ;  /* 0x000000141414c220 */ /* 0x001fc60000400000 */
[----:B------:R-:W-:Y:S01]  /*0b60*/  @!P5 FMUL R17, R17, 16777216 ;  /* 0x4b8000001111d820 */ /* 0x000fe20000400000 */
[----:B------:R-:W-:Y:S01]  /*0b70*/  @P0 FMUL R20, R20, 0.25 ;  /* 0x3e80000014140820 */ /* 0x000fe20000400000 */
[----:B------:R-:W-:Y:S01]  /*0b80*/  LOP3.LUT P0, RZ, R2, 0x1f, RZ, 0xc0, !PT ;  /* 0x0000001f02ff7812 */ /* 0x000fe2000780c0ff */
[C---:B-1----:R-:W-:Y:S01]  /*0b90*/  FMUL R7, R22.reuse, R7 ;  /* 0x0000000716077220 */ /* 0x042fe20000400000 */
[C---:B------:R-:W-:Y:S01]  /*0ba0*/  FMUL R9, R22.reuse, R19 ;  /* 0x0000001316097220 */ /* 0x040fe20000400000 */
[----:B------:R-:W-:Y:S01]  /*0bb0*/  FMUL R6, R22, R17 ;  /* 0x0000001116067220 */ /* 0x000fe20000400000 */
[----:B------:R-:W-:Y:S01]  /*0bc0*/  @!P5 FMUL R20, R20, 16777216 ;  /* 0x4b8000001414d820 */ /* 0x000fe20000400000 */
[----:B------:R-:W-:-:S03]  /*0bd0*/  FMUL R16, R7, R16 ;  /* 0x0000001007107220 */ /* 0x000fc60000400000 */
[----:B------:R-:W-:Y:S01]  /*0be0*/  FMUL R8, R22, R20 ;  /* 0x0000001416087220 */ /* 0x000fe20000400000 */
[CC--:B------:R-:W-:Y:S01]  /*0bf0*/  FFMA R17, R9.reuse, R14.reuse, R16 ;  /* 0x0000000e09117223 */ /* 0x0c0fe20000000010 */
[----:B------:R-:W-:-:S03]  /*0c00*/  FMUL R14, R9, R14 ;  /* 0x0000000e090e7220 */ /* 0x000fc60000400000 */
[CC--:B------:R-:W-:Y:S01]  /*0c10*/  FFMA R17, R6.reuse, R15.reuse, R17 ;  /* 0x0000000f06117223 */ /* 0x0c0fe20000000011 */
[----:B------:R-:W-:-:S03]  /*0c20*/  FMUL R15, R6, R15 ;  /* 0x0000000f060f7220 */ /* 0x000fc60000400000 */
[CC--:B------:R-:W-:Y:S01]  /*0c30*/  FFMA R17, R8.reuse, R5.reuse, R17 ;  /* 0x0000000508117223 */ /* 0x0c0fe20000000011 */
[----:B------:R-:W-:-:S04]  /*0c40*/  FMUL R5, R8, R5 ;  /* 0x0000000508057220 */ /* 0x000fc80000400000 */
[----:B------:R-:W0:Y:S02]  /*0c50*/  SHFL.BFLY PT, R18, R17, 0x10, 0x1f ;  /* 0x0e001f0011127f89 */ /* 0x000e2400000e0000 */
[----:B0-----:R-:W-:-:S05]  /*0c60*/  FADD R18, R17, R18 ;  /* 0x0000001211127221 */ /* 0x001fca0000000000 */
        /* <DEDUP_REMOVED lines=8> */
[----:B------:R-:W-:Y:S04]  /*0cf0*/  @!P0 STS [R23], R22 ;  /* 0x0000001617008388 */ /* 0x000fe80000000800 */
[----:B------:R-:W-:Y:S06]  /*0d00*/  BAR.SYNC 0x0 ;  /* 0x0000000000007b1d */ /* 0x000fec0000000000 */
[----:B------:R-:W0:Y:S01]  /*0d10*/  @!P1 LDS R0, [R2.X4] ;  /* 0x0000000002009984 */ /* 0x000e220000004800 */
[----:B------:R-:W-:-:S04]  /*0d20*/  LOP3.LUT P0, RZ, R2, 0x3, RZ, 0xc0, !PT ;  /* 0x0000000302ff7812 */ /* 0x000fc8000780c0ff */
[----:B------:R-:W-:Y:S01]  /*0d30*/  ISETP.LT.AND P0, PT, R2, 0x4, !P0 ;  /* 0x000000040200780c */ /* 0x000fe20004701270 */
[----:B0-----:R-:W0:Y:S02]  /*0d40*/  SHFL.BFLY PT, R17, R0, 0x2, 0x1f ;  /* 0x0c401f0000117f89 */ /* 0x001e2400000e0000 */
[----:B0-----:R-:W-:Y:S01]  /*0d50*/  FADD R17, R0, R17 ;  /* 0x0000001100117221 */ /* 0x001fe20000000000 */
[----:B------:R-:W-:Y:S01]  /*0d60*/  FFMA R0, -R11, R11, 1 ;  /* 0x3f8000000b007423 */ /* 0x000fe2000000010b */
[----:B------:R-:W-:-:S03]  /*0d70*/  FFMA R11, -R12, R12, 1 ;  /* 0x3f8000000c0b7423 */ /* 0x000fc6000000010c */
[----:B------:R-:W0:Y:S02]  /*0d80*/  SHFL.BFLY PT, R18, R17, 0x1, 0x1f ;  /* 0x0c201f0011127f89 */ /* 0x000e2400000e0000 */
[----:B0-----:R-:W-:-:S05]  /*0d90*/  FADD R19, R17, R18 ;  /* 0x0000001211137221 */ /* 0x001fca0000000000 */
[----:B------:R-:W-:Y:S04]  /*0da0*/  @P0 STS [R2.X4], R19 ;  /* 0x0000001302000388 */ /* 0x000fe80000004800 */
[----:B------:R-:W-:Y:S06]  /*0db0*/  BAR.SYNC 0x0 ;  /* 0x0000000000007b1d */ /* 0x000fec0000000000 */
[----:B------:R-:W0:Y:S01]  /*0dc0*/  LDS R18, [RZ] ;  /* 0x00000000ff127984 */ /* 0x000e220000000800 */
[----:B------:R-:W-:Y:S01]  /*0dd0*/  FFMA R2, -R13, R13, 1 ;  /* 0x3f8000000d027423 */ /* 0x000fe2000000010d */
[----:B0-----:R-:W-:-:S04]  /*0de0*/  FADD R21, RZ, R18 ;  /* 0x00000012ff157221 */ /* 0x001fc80000000000 */
[-C--:B------:R-:W-:Y:S01]  /*0df0*/  FFMA R9, -R9, R21.reuse, R14 ;  /* 0x0000001509097223 */ /* 0x080fe2000000010e */
[-C--:B------:R-:W-:Y:S01]  /*0e00*/  FFMA R7, -R7, R21.reuse, R16 ;  /* 0x0000001507077223 */ /* 0x080fe20000000110 */
[-C--:B------:R-:W-:Y:S01]  /*0e10*/  FFMA R6, -R6, R21.reuse, R15 ;  /* 0x0000001506067223 */ /* 0x080fe2000000010f */
[----:B------:R-:W-:Y:S01]  /*0e20*/  FFMA R8, -R8, R21, R5 ;  /* 0x0000001508087223 */ /* 0x000fe20000000105 */
[----:B------:R-:W-:Y:S01]  /*0e30*/  FFMA R5, -R10, R10, 1 ;  /* 0x3f8000000a057423 */ /* 0x000fe2000000010a */
[----:B------:R-:W-:Y:S01]  /*0e40*/  FMUL R9, R9, 50 ;  /* 0x4248000009097820 */ /* 0x000fe20000400000 */
[----:B------:R-:W-:Y:S01]  /*0e50*/  FMUL R7, R7, 50 ;  /* 0x4248000007077820 */ /* 0x000fe20000400000 */
[----:B------:R-:W-:Y:S01]  /*0e60*/  FMUL R6, R6, 50 ;  /* 0x4248000006067820 */ /* 0x000fe20000400000 */
[----:B------:R-:W-:Y:S01]  /*0e70*/  FMUL R8, R8, 50 ;  /* 0x4248000008087820 */ /* 0x000fe20000400000 */
[----:B------:R-:W-:Y:S01]  /*0e80*/  FMUL R0, R9, R0 ;  /* 0x0000000009007220 */ /* 0x000fe20000400000 */
[----:B------:R-:W-:Y:S01]  /*0e90*/  FMUL R7, R7, R2 ;  /* 0x0000000207077220 */ /* 0x000fe20000400000 */
[----:B------:R-:W-:Y:S01]  /*0ea0*/  FMUL R5, R6, R5 ;  /* 0x0000000506057220 */ /* 0x000fe20000400000 */
[----:B------:R-:W-:Y:S01]  /*0eb0*/  FMUL R8, R8, R11 ;  /* 0x0000000b08087220 */ /* 0x000fe20000400000 */
[----:B------:R-:W-:Y:S01]  /*0ec0*/  FMUL R0, R0, 0.019999999552965164185 ;  /* 0x3ca3d70a00007820 */ /* 0x000fe20000400000 */
[----:B------:R-:W-:Y:S01]  /*0ed0*/  FMUL R7, R7, 0.019999999552965164185 ;  /* 0x3ca3d70a07077820 */ /* 0x000fe20000400000 */
[----:B------:R-:W-:Y:S01]  /*0ee0*/  FMUL R5, R5, 0.019999999552965164185 ;  /* 0x3ca3d70a05057820 */ /* 0x000fe20000400000 */
[----:B------:R-:W-:Y:S01]  /*0ef0*/  FMUL R8, R8, 0.019999999552965164185 ;  /* 0x3ca3d70a08087820 */ /* 0x000fe20000400000 */
[----:B------:R-:W-:Y:S01]  /*0f00*/  LEA R2, P0, R3, c[0x0][0x180], 0x1 ;  /* 0x0000600003027a11 */ /* 0x000fe200078008ff */
[----:B------:R-:W-:Y:S01]  /*0f10*/  FMUL R0, R0, 0.0625 ;  /* 0x3d80000000007820 */ /* 0x000fe20000400000 */
[----:B------:R-:W-:Y:S01]  /*0f20*/  FMUL R7, R7, 0.0625 ;  /* 0x3d80000007077820 */ /* 0x000fe20000400000 */
[----:B------:R-:W-:Y:S01]  /*0f30*/  FMUL R5, R5, 0.0625 ;  /* 0x3d80000005057820 */ /* 0x000fe20000400000 */
[----:B------:R-:W-:Y:S01]  /*0f40*/  FMUL R8, R8, 0.0625 ;  /* 0x3d80000008087820 */ /* 0x000fe20000400000 */
[----:B------:R-:W-:-:S02]  /*0f50*/  LEA.HI.X R3, R3, c[0x0][0x184], R4, 0x1, P0 ;  /* 0x0000610003037a11 */ /* 0x000fc400000f0c04 */
[----:B------:R-:W-:Y:S02]  /*0f60*/  F2FP.BF16.F32.PACK_AB R4, R7, R0 ;  /* 0x000000000704723e */ /* 0x000fe400000010ff */
[----:B------:R-:W-:-:S05]  /*0f70*/  F2FP.BF16.F32.PACK_AB R5, R8, R5 ;  /* 0x000000050805723e */ /* 0x000fca00000010ff */
[----:B------:R-:W-:Y:S01]  /*0f80*/  STG.E.64 [R2.64], R4 ;  /* 0x0000000402007986 */ /* 0x000fe2000c101b04 */
[----:B------:R-:W-:Y:S05]  /*0f90*/  EXIT ;  /* 0x000000000000794d */ /* 0x000fea0003800000 */
.L_x_12:
[----:B------:R-:W-:-:S00]  /*0fa0*/  BRA `(.L_x_12) ;  /* 0xfffffff000007947 */ /* 0x000fc0000383ffff */
[----:B------:R-:W-:-:S00]  /*0fb0*/  NOP ;  /* 0x0000000000007918 */ /* 0x000fc00000000000 */
        /* <DEDUP_REMOVED lines=12> */
.L_x_13:


//--------------------- .nv.global.init           --------------------------
	.section	.nv.global.init,"aw",@progbits
.nv.global.init:
	.type		_$_str,@object
	.size		_$_str,(.L_0 - _$_str)
_$_str:
        /*0000*/ 	.byte	0x5f, 0x5f, 0x43, 0x55, 0x44, 0x41, 0x5f, 0x46, 0x54, 0x5a, 0x00
.L_0:


//--------------------- .nv.shared.triton__0d1d2d3d4d5de6de --------------------------
	.section	.nv.shared.triton__0d1d2d3d4d5de6de,"aw",@nobits
	.align	16
